//
// Generated by NVIDIA NVVM Compiler
//
// Compiler Build ID: CL-36424714
// Cuda compilation tools, release 13.0, V13.0.88
// Based on NVVM 20.0.0
//

.version 9.0
.target sm_100
.address_size 64

	// .globl	_Z15imcrement_naivePi

.visible .entry _Z15imcrement_naivePi(
	.param .u64 .ptr .align 1 _Z15imcrement_naivePi_param_0
)
{
	.reg .b32 	%r<13>;
	.reg .b64 	%rd<5>;

	ld.param.u64 	%rd1, [_Z15imcrement_naivePi_param_0];
	cvta.to.global.u64 	%rd2, %rd1;
	mov.u32 	%r1, %ntid.x;
	mov.u32 	%r2, %ctaid.x;
	mov.u32 	%r3, %tid.x;
	mad.lo.s32 	%r4, %r1, %r2, %r3;
	mul.hi.s32 	%r5, %r4, 1717986919;
	shr.u32 	%r6, %r5, 31;
	shr.s32 	%r7, %r5, 2;
	add.s32 	%r8, %r7, %r6;
	mul.lo.s32 	%r9, %r8, 10;
	sub.s32 	%r10, %r4, %r9;
	mul.wide.s32 	%rd3, %r10, 4;
	add.s64 	%rd4, %rd2, %rd3;
	ld.global.u32 	%r11, [%rd4];
	add.s32 	%r12, %r11, 1;
	st.global.u32 	[%rd4], %r12;
	ret;

}
	// .globl	_Z16imcrement_atomicPi
.visible .entry _Z16imcrement_atomicPi(
	.param .u64 .ptr .align 1 _Z16imcrement_atomicPi_param_0
)
{
	.reg .b32 	%r<12>;
	.reg .b64 	%rd<5>;

	ld.param.u64 	%rd1, [_Z16imcrement_atomicPi_param_0];
	cvta.to.global.u64 	%rd2, %rd1;
	mov.u32 	%r1, %ntid.x;
	mov.u32 	%r2, %ctaid.x;
	mov.u32 	%r3, %tid.x;
	mad.lo.s32 	%r4, %r1, %r2, %r3;
	mul.hi.s32 	%r5, %r4, 1717986919;
	shr.u32 	%r6, %r5, 31;
	shr.s32 	%r7, %r5, 2;
	add.s32 	%r8, %r7, %r6;
	mul.lo.s32 	%r9, %r8, 10;
	sub.s32 	%r10, %r4, %r9;
	mul.wide.s32 	%rd3, %r10, 4;
	add.s64 	%rd4, %rd2, %rd3;
	atom.global.add.u32 	%r11, [%rd4], 1;
	ret;

}


// ===== COMPILED SASS (sm_100) =====

	.target	sm_100

	.elftype	@"ET_EXEC"


//--------------------- .note.nv.tkinfo           --------------------------
	.section	.note.nv.tkinfo,"",@"SHT_NOTE"
	.sectionflags	@"SHF_NOTE_NV_TKINFO"
	.tkinfo
        /*0018*/ 	.word	0x00000002
        /*0030*/ 	.string	""
        /*0030*/ 	.string	"ptxas"
        /*0030*/ 	.string	"Cuda compilation tools, release 13.0, V13.0.88"
        /*0030*/ 	.string	"Build cuda_13.0.r13.0/compiler.36424714_0"
        /*0030*/ 	.string	"-arch sm_100 -m 64 "



//--------------------- .note.nv.cuinfo           --------------------------
	.section	.note.nv.cuinfo,"",@"SHT_NOTE"
	.sectionflags	@"SHF_NOTE_NV_CUINFO"
        /*0018*/ 	.short	0x0002
        /*001a*/ 	.short	0x0064
        /*001c*/ 	.short	0x0082
	.zero		2


//--------------------- .nv.info                  --------------------------
	.section	.nv.info,"",@"SHT_CUDA_INFO"
	.align	4


	//----- nvinfo : EIATTR_REGCOUNT
	.align		4
        /*0000*/ 	.byte	0x04, 0x2f
        /*0002*/ 	.short	(.L_1 - .L_0)
	.align		4
.L_0:
        /*0004*/ 	.word	index@(_Z15imcrement_naivePi)
        /*0008*/ 	.word	0x00000008


	//----- nvinfo : EIATTR_FRAME_SIZE
	.align		4
.L_1:
        /*000c*/ 	.byte	0x04, 0x11
        /*000e*/ 	.short	(.L_3 - .L_2)
	.align		4
.L_2:
        /*0010*/ 	.word	index@(_Z15imcrement_naivePi)
        /*0014*/ 	.word	0x00000000


	//----- nvinfo : EIATTR_REGCOUNT
	.align		4
.L_3:
        /*0018*/ 	.byte	0x04, 0x2f
        /*001a*/ 	.short	(.L_5 - .L_4)
	.align		4
.L_4:
        /*001c*/ 	.word	index@(_Z16imcrement_atomicPi)
        /*0020*/ 	.word	0x0000000a


	//----- nvinfo : EIATTR_FRAME_SIZE
	.align		4
.L_5:
        /*0024*/ 	.byte	0x04, 0x11
        /*0026*/ 	.short	(.L_7 - .L_6)
	.align		4
.L_6:
        /*0028*/ 	.word	index@(_Z16imcrement_atomicPi)
        /*002c*/ 	.word	0x00000000


	//----- nvinfo : EIATTR_MIN_STACK_SIZE
	.align		4
.L_7:
        /*0030*/ 	.byte	0x04, 0x12
        /*0032*/ 	.short	(.L_9 - .L_8)
	.align		4
.L_8:
        /*0034*/ 	.word	index@(_Z16imcrement_atomicPi)
        /*0038*/ 	.word	0x00000000


	//----- nvinfo : EIATTR_MIN_STACK_SIZE
	.align		4
.L_9:
        /*003c*/ 	.byte	0x04, 0x12
        /*003e*/ 	.short	(.L_11 - .L_10)
	.align		4
.L_10:
        /*0040*/ 	.word	index@(_Z15imcrement_naivePi)
        /*0044*/ 	.word	0x00000000
.L_11:


//--------------------- .nv.compat                --------------------------
	.section	.nv.compat,"",@"SHT_CUDA_COMPAT_INFO"
	.align	4
        /*0000*/ 	.byte	0x02, 0x09, 0x00, 0x00, 0x02, 0x02, 0x01, 0x00, 0x02, 0x05, 0x05, 0x00, 0x03, 0x07, 0x01, 0x01
        /*0010*/ 	.byte	0x02, 0x03, 0x00, 0x00, 0x02, 0x06, 0x01, 0x00, 0x04, 0x0b, 0x08, 0x00, 0x09, 0x00, 0x00, 0x00
        /*0020*/ 	.byte	0x00, 0x00, 0x00, 0x00


//--------------------- .nv.info._Z16imcrement_atomicPi --------------------------
	.section	.nv.info._Z16imcrement_atomicPi,"",@"SHT_CUDA_INFO"
	.sectionflags	@""
	.align	4


	//----- nvinfo : EIATTR_CUDA_API_VERSION
	.align		4
        /*0000*/ 	.byte	0x04, 0x37
        /*0002*/ 	.short	(.L_13 - .L_12)
.L_12:
        /*0004*/ 	.word	0x00000082


	//----- nvinfo : EIATTR_KPARAM_INFO
	.align		4
.L_13:
        /*0008*/ 	.byte	0x04, 0x17
        /*000a*/ 	.short	(.L_15 - .L_14)
.L_14:
        /*000c*/ 	.word	0x00000000
        /*0010*/ 	.short	0x0000
        /*0012*/ 	.short	0x0000
        /*0014*/ 	.byte	0x00, 0xf5, 0x21, 0x00


	//----- nvinfo : EIATTR_SPARSE_MMA_MASK
	.align		4
.L_15:
        /*0018*/ 	.byte	0x03, 0x50
        /*001a*/ 	.short	0x0000


	//----- nvinfo : EIATTR_MAXREG_COUNT
	.align		4
        /*001c*/ 	.byte	0x03, 0x1b
        /*001e*/ 	.short	0x00ff


	//----- nvinfo : EIATTR_MERCURY_ISA_VERSION
	.align		4
        /*0020*/ 	.byte	0x03, 0x5f
        /*0022*/ 	.short	0x0101


	//----- nvinfo : EIATTR_VRC_CTA_INIT_COUNT
	.align		4
        /*0024*/ 	.byte	0x02, 0x4a
	.zero		1
	.zero		1


	//----- nvinfo : EIATTR_EXIT_INSTR_OFFSETS
	.align		4
        /*0028*/ 	.byte	0x04, 0x1c
        /*002a*/ 	.short	(.L_17 - .L_16)


	//   ....[0]....
.L_16:
        /*002c*/ 	.word	0x000000e0


	//----- nvinfo : EIATTR_CBANK_PARAM_SIZE
	.align		4
.L_17:
        /*0030*/ 	.byte	0x03, 0x19
        /*0032*/ 	.short	0x0008


	//----- nvinfo : EIATTR_PARAM_CBANK
	.align		4
        /*0034*/ 	.byte	0x04, 0x0a
        /*0036*/ 	.short	(.L_19 - .L_18)
	.align		4
.L_18:
        /*0038*/ 	.word	index@(.nv.constant0._Z16imcrement_atomicPi)
        /*003c*/ 	.short	0x0380
        /*003e*/ 	.short	0x0008


	//----- nvinfo : EIATTR_SW_WAR
	.align		4
.L_19:
        /*0040*/ 	.byte	0x04, 0x36
        /*0042*/ 	.short	(.L_21 - .L_20)
.L_20:
        /*0044*/ 	.word	0x00000008
.L_21:


//--------------------- .nv.info._Z15imcrement_naivePi --------------------------
	.section	.nv.info._Z15imcrement_naivePi,"",@"SHT_CUDA_INFO"
	.sectionflags	@""
	.align	4


	//----- nvinfo : EIATTR_CUDA_API_VERSION
	.align		4
        /*0000*/ 	.byte	0x04, 0x37
        /*0002*/ 	.short	(.L_23 - .L_22)
.L_22:
        /*0004*/ 	.word	0x00000082


	//----- nvinfo : EIATTR_KPARAM_INFO
	.align		4
.L_23:
        /*0008*/ 	.byte	0x04, 0x17
        /*000a*/ 	.short	(.L_25 - .L_24)
.L_24:
        /*000c*/ 	.word	0x00000000
        /*0010*/ 	.short	0x0000
        /*0012*/ 	.short	0x0000
        /*0014*/ 	.byte	0x00, 0xf5, 0x21, 0x00


	//----- nvinfo : EIATTR_SPARSE_MMA_MASK
	.align		4
.L_25:
        /*0018*/ 	.byte	0x03, 0x50
        /*001a*/ 	.short	0x0000


	//----- nvinfo : EIATTR_MAXREG_COUNT
	.align		4
        /*001c*/ 	.byte	0x03, 0x1b
        /*001e*/ 	.short	0x00ff


	//----- nvinfo : EIATTR_MERCURY_ISA_VERSION
	.align		4
        /*0020*/ 	.byte	0x03, 0x5f
        /*0022*/ 	.short	0x0101


	//----- nvinfo : EIATTR_VRC_CTA_INIT_COUNT
	.align		4
        /*0024*/ 	.byte	0x02, 0x4a
	.zero		1
	.zero		1


	//----- nvinfo : EIATTR_EXIT_INSTR_OFFSETS
	.align		4
        /*0028*/ 	.byte	0x04, 0x1c
        /*002a*/ 	.short	(.L_27 - .L_26)


	//   ....[0]....
.L_26:
        /*002c*/ 	.word	0x000000f0


	//----- nvinfo : EIATTR_CBANK_PARAM_SIZE
	.align		4
.L_27:
        /*0030*/ 	.byte	0x03, 0x19
        /*0032*/ 	.short	0x0008


	//----- nvinfo : EIATTR_PARAM_CBANK
	.align		4
        /*0034*/ 	.byte	0x04, 0x0a
        /*0036*/ 	.short	(.L_29 - .L_28)
	.align		4
.L_28:
        /*0038*/ 	.word	index@(.nv.constant0._Z15imcrement_naivePi)
        /*003c*/ 	.short	0x0380
        /*003e*/ 	.short	0x0008


	//----- nvinfo : EIATTR_SW_WAR
	.align		4
.L_29:
        /*0040*/ 	.byte	0x04, 0x36
        /*0042*/ 	.short	(.L_31 - .L_30)
.L_30:
        /*0044*/ 	.word	0x00000008
.L_31:


//--------------------- .nv.callgraph             --------------------------
	.section	.nv.callgraph,"",@"SHT_CUDA_CALLGRAPH"
	.align	4
	.sectionentsize	8
	.align		4
        /*0000*/ 	.word	0x00000000
	.align		4
        /*0004*/ 	.word	0xffffffff
	.align		4
        /*0008*/ 	.word	0x00000000
	.align		4
        /*000c*/ 	.word	0xfffffffe
	.align		4
        /*0010*/ 	.word	0x00000000
	.align		4
        /*0014*/ 	.word	0xfffffffd
	.align		4
        /*0018*/ 	.word	0x00000000
	.align		4
        /*001c*/ 	.word	0xfffffffc


//--------------------- .text._Z16imcrement_atomicPi --------------------------
	.section	.text._Z16imcrement_atomicPi,"ax",@progbits
	.align	128
        .global         _Z16imcrement_atomicPi
        .type           _Z16imcrement_atomicPi,@function
        .size           _Z16imcrement_atomicPi,(.L_x_2 - _Z16imcrement_atomicPi)
        .other          _Z16imcrement_atomicPi,@"STO_CUDA_ENTRY STV_DEFAULT"
_Z16imcrement_atomicPi:
.text._Z16imcrement_atomicPi:
[----:B------:R-:W-:Y:S01]  /*0000*/  LDC R1, c[0x0][0x37c] ;  /* 0x0000df00ff017b82 */ /* 0x000fe20000000800 */
[----:B------:R-:W0:Y:S01]  /*0010*/  S2R R0, SR_CTAID.X ;  /* 0x0000000000007919 */ /* 0x000e220000002500 */
[----:B------:R-:W0:Y:S06]  /*0020*/  LDCU UR4, c[0x0][0x360] ;  /* 0x00006c00ff0477ac */ /* 0x000e2c0008000800 */
[----:B------:R-:W1:Y:S01]  /*0030*/  LDC.64 R2, c[0x0][0x380] ;  /* 0x0000e000ff027b82 */ /* 0x000e620000000a00 */
[----:B------:R-:W-:Y:S01]  /*0040*/  HFMA2 R7, -RZ, RZ, 0, 5.9604644775390625e-08 ;  /* 0x00000001ff077431 */ /* 0x000fe200000001ff */
[----:B------:R-:W0:Y:S02]  /*0050*/  S2R R5, SR_TID.X ;  /* 0x0000000000057919 */ /* 0x000e240000002100 */
[----:B0-----:R-:W-:Y:S01]  /*0060*/  IMAD R0, R0, UR4, R5 ;  /* 0x0000000400007c24 */ /* 0x001fe2000f8e0205 */
[----:B------:R-:W0:Y:S03]  /*0070*/  LDCU.64 UR4, c[0x0][0x358] ;  /* 0x00006b00ff0477ac */ /* 0x000e260008000a00 */
[----:B------:R-:W-:-:S05]  /*0080*/  IMAD.HI R4, R0, 0x66666667, RZ ;  /* 0x6666666700047827 */ /* 0x000fca00078e02ff */
[----:B------:R-:W-:-:S04]  /*0090*/  SHF.R.U32.HI R5, RZ, 0x1f, R4 ;  /* 0x0000001fff057819 */ /* 0x000fc80000011604 */
[----:B------:R-:W-:-:S05]  /*00a0*/  LEA.HI.SX32 R5, R4, R5, 0x1e ;  /* 0x0000000504057211 */ /* 0x000fca00078ff2ff */
[----:B------:R-:W-:-:S04]  /*00b0*/  IMAD R5, R5, -0xa, R0 ;  /* 0xfffffff605057824 */ /* 0x000fc800078e0200 */
[----:B-1----:R-:W-:-:S05]  /*00c0*/  IMAD.WIDE R2, R5, 0x4, R2 ;  /* 0x0000000405027825 */ /* 0x002fca00078e0202 */
[----:B0-----:R-:W-:Y:S01]  /*00d0*/  REDG.E.ADD.STRONG.GPU desc[UR4][R2.64], R7 ;  /* 0x000000070200798e */ /* 0x001fe2000c12e104 */
[----:B------:R-:W-:Y:S05]  /*00e0*/  EXIT ;  /* 0x000000000000794d */ /* 0x000fea0003800000 */
.L_x_0:
[----:B------:R-:W-:-:S00]  /*00f0*/  BRA `(.L_x_0) ;  /* 0xfffffffc00fc7947 */ /* 0x000fc0000383ffff */
[----:B------:R-:W-:-:S00]  /*0100*/  NOP ;  /* 0x0000000000007918 */ /* 0x000fc00000000000 */
[----:B------:R-:W-:-:S00]  /*0110*/  NOP ;  /* 0x0000000000007918 */ /* 0x000fc00000000000 */
[----:B------:R-:W-:-:S00]  /*0120*/  NOP ;  /* 0x0000000000007918 */ /* 0x000fc00000000000 */
[----:B------:R-:W-:-:S00]  /*0130*/  NOP ;  /* 0x0000000000007918 */ /* 0x000fc00000000000 */
[----:B------:R-:W-:-:S00]  /*0140*/  NOP ;  /* 0x0000000000007918 */ /* 0x000fc00000000000 */
[----:B------:R-:W-:-:S00]  /*0150*/  NOP ;  /* 0x0000000000007918 */ /* 0x000fc00000000000 */
[----:B------:R-:W-:-:S00]  /*0160*/  NOP ;  /* 0x0000000000007918 */ /* 0x000fc00000000000 */
[----:B------:R-:W-:-:S00]  /*0170*/  NOP ;  /* 0x0000000000007918 */ /* 0x000fc00000000000 */
.L_x_2:


//--------------------- .text._Z15imcrement_naivePi --------------------------
	.section	.text._Z15imcrement_naivePi,"ax",@progbits
	.align	128
        .global         _Z15imcrement_naivePi
        .type           _Z15imcrement_naivePi,@function
        .size           _Z15imcrement_naivePi,(.L_x_3 - _Z15imcrement_naivePi)
        .other          _Z15imcrement_naivePi,@"STO_CUDA_ENTRY STV_DEFAULT"
_Z15imcrement_naivePi:
.text._Z15imcrement_naivePi:
[----:B------:R-:W-:Y:S01]  /*0000*/  LDC R1, c[0x0][0x37c] ;  /* 0x0000df00ff017b82 */ /* 0x000fe20000000800 */
[----:B------:R-:W0:Y:S01]  /*0010*/  S2R R0, SR_CTAID.X ;  /* 0x0000000000007919 */ /* 0x000e220000002500 */
[----:B------:R-:W0:Y:S06]  /*0020*/  LDCU UR4, c[0x0][0x360] ;  /* 0x00006c00ff0477ac */ /* 0x000e2c0008000800 */
[----:B------:R-:W1:Y:S01]  /*0030*/  LDC.64 R2, c[0x0][0x380] ;  /* 0x0000e000ff027b82 */ /* 0x000e620000000a00 */
        /* <DEDUP_REMOVED lines=8> */
[----:B0-----:R-:W2:Y:S02]  /*00c0*/  LDG.E R0, desc[UR4][R2.64] ;  /* 0x0000000402007981 */ /* 0x001ea4000c1e1900 */
[----:B--2---:R-:W-:-:S05]  /*00d0*/  IADD3 R5, PT, PT, R0, 0x1, RZ ;  /* 0x0000000100057810 */ /* 0x004fca0007ffe0ff */
[----:B------:R-:W-:Y:S01]  /*00e0*/  STG.E desc[UR4][R2.64], R5 ;  /* 0x0000000502007986 */ /* 0x000fe2000c101904 */
[----:B------:R-:W-:Y:S05]  /*00f0*/  EXIT ;  /* 0x000000000000794d */ /* 0x000fea0003800000 */
.L_x_1:
        /* <DEDUP_REMOVED lines=16> */
.L_x_3:


//--------------------- .nv.shared.reserved.0     --------------------------
	.section	.nv.shared.reserved.0,"aw",@nobits
	.weak		__nv_reservedSMEM_offset_0_alias
	.size		__nv_reservedSMEM_offset_0_alias, 0, 64
	.other		__nv_reservedSMEM_offset_0_alias,@"STO_CUDA_RESERVED_SHARED STV_DEFAULT"
__nv_reservedSMEM_offset_0_alias:
	.zero		0
	.zero		64


//--------------------- .nv.constant0._Z16imcrement_atomicPi --------------------------
	.section	.nv.constant0._Z16imcrement_atomicPi,"a",@progbits
	.sectionflags	@""
	.align	4
.nv.constant0._Z16imcrement_atomicPi:
	.zero		904


//--------------------- .nv.constant0._Z15imcrement_naivePi --------------------------
	.section	.nv.constant0._Z15imcrement_naivePi,"a",@progbits
	.sectionflags	@""
	.align	4
.nv.constant0._Z15imcrement_naivePi:
	.zero		904


//--------------------- SYMBOLS --------------------------

	.type		.nv.reservedSmem.offset0,@object
	.size		.nv.reservedSmem.offset0,0x4
